	.headerflags	@"EF_CUDA_TEXMODE_UNIFIED EF_CUDA_64BIT_ADDRESS EF_CUDA_ACCELERATORS EF_CUDA_SM90 EF_CUDA_VIRTUAL_SM(EF_CUDA_SM90)"
	.elftype	@"ET_EXEC"


//--------------------- .nv.info                  --------------------------
	.section	.nv.info,"",@"SHT_CUDA_INFO"
	.align	4


	//----- nvinfo : EIATTR_REGCOUNT
	.align		4
        /*0000*/ 	.byte	0x04, 0x2f
        /*0002*/ 	.short	(.L_1 - .L_0)
	.align		4
.L_0:
        /*0004*/ 	.word	index@(triton_poi_fused__to_copy_add_arange_clamp_mul_sub_3)
        /*0008*/ 	.word	0x0000000a


	//----- nvinfo : EIATTR_MIN_STACK_SIZE
	.align		4
.L_1:
        /*000c*/ 	.byte	0x04, 0x12
        /*000e*/ 	.short	(.L_3 - .L_2)
	.align		4
.L_2:
        /*0010*/ 	.word	index@(triton_poi_fused__to_copy_add_arange_clamp_mul_sub_3)
        /*0014*/ 	.word	0x00000000


	//----- nvinfo : EIATTR_FRAME_SIZE
	.align		4
.L_3:
        /*0018*/ 	.byte	0x04, 0x11
        /*001a*/ 	.short	(.L_5 - .L_4)
	.align		4
.L_4:
        /*001c*/ 	.word	index@(triton_poi_fused__to_copy_add_arange_clamp_mul_sub_3)
        /*0020*/ 	.word	0x00000000


	//----- nvinfo : EIATTR_MIN_STACK_SIZE
	.align		4
.L_5:
        /*0024*/ 	.byte	0x04, 0x12
        /*0026*/ 	.short	(.L_7 - .L_6)
	.align		4
.L_6:
        /*0028*/ 	.word	index@(triton_poi_fused__to_copy_add_arange_clamp_mul_sub_3)
        /*002c*/ 	.word	0x00000000
.L_7:


//--------------------- .nv.info.triton_poi_fused__to_copy_add_arange_clamp_mul_sub_3 --------------------------
	.section	.nv.info.triton_poi_fused__to_copy_add_arange_clamp_mul_sub_3,"",@"SHT_CUDA_INFO"
	.sectionflags	@""
	.align	4


	//----- nvinfo : EIATTR_CUDA_API_VERSION
	.align		4
        /*0000*/ 	.byte	0x04, 0x37
        /*0002*/ 	.short	(.L_9 - .L_8)
.L_8:
        /*0004*/ 	.word	0x0000007c


	//----- nvinfo : EIATTR_KPARAM_INFO
	.align		4
.L_9:
        /*0008*/ 	.byte	0x04, 0x17
        /*000a*/ 	.short	(.L_11 - .L_10)
.L_10:
        /*000c*/ 	.word	0x00000000
        /*0010*/ 	.short	0x0001
        /*0012*/ 	.short	0x0008
        /*0014*/ 	.byte	0x00, 0xf0, 0x11, 0x00


	//----- nvinfo : EIATTR_KPARAM_INFO
	.align		4
.L_11:
        /*0018*/ 	.byte	0x04, 0x17
        /*001a*/ 	.short	(.L_13 - .L_12)
.L_12:
        /*001c*/ 	.word	0x00000000
        /*0020*/ 	.short	0x0000
        /*0022*/ 	.short	0x0000
        /*0024*/ 	.byte	0x00, 0xf4, 0x21, 0x00


	//----- nvinfo : EIATTR_SPARSE_MMA_MASK
	.align		4
.L_13:
        /*0028*/ 	.byte	0x03, 0x50
        /*002a*/ 	.short	0x0000


	//----- nvinfo : EIATTR_MAXREG_COUNT
	.align		4
        /*002c*/ 	.byte	0x03, 0x1b
        /*002e*/ 	.short	0x00ff


	//----- nvinfo : EIATTR_EXIT_INSTR_OFFSETS
	.align		4
        /*0030*/ 	.byte	0x04, 0x1c
        /*0032*/ 	.short	(.L_15 - .L_14)


	//   ....[0]....
.L_14:
        /*0034*/ 	.word	0x00000100


	//   ....[1]....
        /*0038*/ 	.word	0x00000130


	//----- nvinfo : EIATTR_REQNTID
	.align		4
.L_15:
        /*003c*/ 	.byte	0x04, 0x10
        /*003e*/ 	.short	(.L_17 - .L_16)
.L_16:
        /*0040*/ 	.word	0x00000020
        /*0044*/ 	.word	0x00000001
        /*0048*/ 	.word	0x00000001


	//----- nvinfo : EIATTR_CBANK_PARAM_SIZE
	.align		4
.L_17:
        /*004c*/ 	.byte	0x03, 0x19
        /*004e*/ 	.short	0x000c


	//----- nvinfo : EIATTR_PARAM_CBANK
	.align		4
        /*0050*/ 	.byte	0x04, 0x0a
        /*0052*/ 	.short	(.L_19 - .L_18)
	.align		4
.L_18:
        /*0054*/ 	.word	index@(.nv.constant0.triton_poi_fused__to_copy_add_arange_clamp_mul_sub_3)
        /*0058*/ 	.short	0x0210
        /*005a*/ 	.short	0x000c


	//----- nvinfo : EIATTR_SW_WAR
	.align		4
.L_19:
        /*005c*/ 	.byte	0x04, 0x36
        /*005e*/ 	.short	(.L_21 - .L_20)
.L_20:
        /*0060*/ 	.word	0x00000008
.L_21:


//--------------------- .nv.callgraph             --------------------------
	.section	.nv.callgraph,"",@"SHT_CUDA_CALLGRAPH"
	.align	4
	.sectionentsize	8
	.align		4
        /*0000*/ 	.word	0x00000000
	.align		4
        /*0004*/ 	.word	0xffffffff
	.align		4
        /*0008*/ 	.word	0x00000000
	.align		4
        /*000c*/ 	.word	0xfffffffe
	.align		4
        /*0010*/ 	.word	0x00000000
	.align		4
        /*0014*/ 	.word	0xfffffffd
	.align		4
        /*0018*/ 	.word	0x00000000
	.align		4
        /*001c*/ 	.word	0xfffffffc


//--------------------- .text.triton_poi_fused__to_copy_add_arange_clamp_mul_sub_3 --------------------------
	.section	.text.triton_poi_fused__to_copy_add_arange_clamp_mul_sub_3,"ax",@progbits
	.align	128
        .global         triton_poi_fused__to_copy_add_arange_clamp_mul_sub_3
        .type           triton_poi_fused__to_copy_add_arange_clamp_mul_sub_3,@function
        .size           triton_poi_fused__to_copy_add_arange_clamp_mul_sub_3,(.L_x_1 - triton_poi_fused__to_copy_add_arange_clamp_mul_sub_3)
        .other          triton_poi_fused__to_copy_add_arange_clamp_mul_sub_3,@"STO_CUDA_ENTRY STV_DEFAULT"
triton_poi_fused__to_copy_add_arange_clamp_mul_sub_3:
.text.triton_poi_fused__to_copy_add_arange_clamp_mul_sub_3:
[----:B------:R-:W0:Y:S02]  /*0000*/  LDC R1, c[0x0][0x28] ;  /* 0x00000a00ff017b82 */ /* 0x000e240000000800 */
[----:B------:R-:W1:Y:S01]  /*0010*/  S2R R6, SR_TID.X ;  /* 0x0000000000067919 */ /* 0x000e620000002100 */
[----:B------:R-:W2:Y:S01]  /*0020*/  LDC.64 R2, c[0x0][0x210] ;  /* 0x00008400ff027b82 */ /* 0x000ea20000000a00 */
[----:B------:R-:W3:Y:S01]  /*0030*/  S2R R5, SR_CTAID.X ;  /* 0x0000000000057919 */ /* 0x000ee20000002500 */
[C---:B-1----:R-:W-:Y:S02]  /*0040*/  LOP3.LUT R0, R6.reuse, 0x3, RZ, 0xc0, !PT ;  /* 0x0000000306007812 */ /* 0x042fe400078ec0ff */
[----:B------:R-:W-:-:S03]  /*0050*/  LOP3.LUT P0, RZ, R6, 0x1c, RZ, 0xc0, !PT ;  /* 0x0000001c06ff7812 */ /* 0x000fc6000780c0ff */
[----:B---3--:R-:W-:-:S04]  /*0060*/  IMAD R5, R5, 0x4, R0 ;  /* 0x0000000405057824 */ /* 0x008fc800078e0200 */
[C---:B--2---:R-:W-:Y:S01]  /*0070*/  IMAD.WIDE R2, R5.reuse, 0x4, R2 ;  /* 0x0000000405027825 */ /* 0x044fe200078e0202 */
[----:B------:R-:W-:Y:S02]  /*0080*/  I2FP.F32.S32 R0, R5 ;  /* 0x0000000500007245 */ /* 0x000fe40000201400 */
[----:B------:R-:W-:-:S03]  /*0090*/  ISETP.LT.AND P0, PT, R5, 0x4, !P0 ;  /* 0x000000040500780c */ /* 0x000fc60004701270 */
[----:B------:R-:W-:-:S04]  /*00a0*/  FADD R0, R0, 0.5 ;  /* 0x3f00000000007421 */ /* 0x000fc80000000000 */
[----:B------:R-:W-:-:S05]  /*00b0*/  FADD R0, R0, -0.5 ;  /* 0xbf00000000007421 */ /* 0x000fca0000000000 */
[----:B------:R-:W-:-:S04]  /*00c0*/  FMNMX R0, RZ, R0, !PT ;  /* 0x00000000ff007209 */ /* 0x000fc80007800000 */
[----:B------:R-:W1:Y:S02]  /*00d0*/  F2I.TRUNC.NTZ R4, R0 ;  /* 0x0000000000047305 */ /* 0x000e64000020f100 */
[----:B-1----:R-:W-:-:S05]  /*00e0*/  I2FP.F32.S32 R7, R4 ;  /* 0x0000000400077245 */ /* 0x002fca0000201400 */
[----:B------:R-:W-:Y:S01]  /*00f0*/  FADD.SAT R7, R0, -R7 ;  /* 0x8000000700077221 */ /* 0x000fe20000002000 */
[----:B------:R-:W-:Y:S06]  /*0100*/  @!P0 EXIT ;  /* 0x000000000000894d */ /* 0x000fec0003800000 */
[----:B------:R-:W-:Y:S02]  /*0110*/  ULDC.64 UR4, c[0x0][0x208] ;  /* 0x0000820000047ab9 */ /* 0x000fe40000000a00 */
[----:B------:R-:W-:Y:S01]  /*0120*/  STG.E desc[UR4][R2.64], R7 ;  /* 0x0000000702007986 */ /* 0x000fe2000c101904 */
[----:B------:R-:W-:Y:S05]  /*0130*/  EXIT ;  /* 0x000000000000794d */ /* 0x000fea0003800000 */
.L_x_0:
[----:B------:R-:W-:-:S00]  /*0140*/  BRA `(.L_x_0) ;  /* 0xfffffffc00fc7947 */ /* 0x000fc0000383ffff */
[----:B------:R-:W-:-:S00]  /*0150*/  NOP ;  /* 0x0000000000007918 */ /* 0x000fc00000000000 */
        /* <DEDUP_REMOVED lines=10> */
.L_x_1:


//--------------------- .nv.constant0.triton_poi_fused__to_copy_add_arange_clamp_mul_sub_3 --------------------------
	.section	.nv.constant0.triton_poi_fused__to_copy_add_arange_clamp_mul_sub_3,"a",@progbits
	.sectionflags	@""
	.align	4
.nv.constant0.triton_poi_fused__to_copy_add_arange_clamp_mul_sub_3:
	.zero		540
